	.headerflags	@"EF_CUDA_TEXMODE_UNIFIED EF_CUDA_64BIT_ADDRESS EF_CUDA_ACCELERATORS EF_CUDA_SM90 EF_CUDA_VIRTUAL_SM(EF_CUDA_SM90)"
	.elftype	@"ET_EXEC"


//--------------------- .nv.info                  --------------------------
	.section	.nv.info,"",@"SHT_CUDA_INFO"
	.align	4


	//----- nvinfo : EIATTR_REGCOUNT
	.align		4
        /*0000*/ 	.byte	0x04, 0x2f
        /*0002*/ 	.short	(.L_3 - .L_2)
	.align		4
.L_2:
        /*0004*/ 	.word	index@(triton_poi_fused_cat_79)
        /*0008*/ 	.word	0x0000001c


	//----- nvinfo : EIATTR_MIN_STACK_SIZE
	.align		4
.L_3:
        /*000c*/ 	.byte	0x04, 0x12
        /*000e*/ 	.short	(.L_5 - .L_4)
	.align		4
.L_4:
        /*0010*/ 	.word	index@(triton_poi_fused_cat_79)
        /*0014*/ 	.word	0x00000000


	//----- nvinfo : EIATTR_FRAME_SIZE
	.align		4
.L_5:
        /*0018*/ 	.byte	0x04, 0x11
        /*001a*/ 	.short	(.L_7 - .L_6)
	.align		4
.L_6:
        /*001c*/ 	.word	index@(triton_poi_fused_cat_79)
        /*0020*/ 	.word	0x00000000


	//----- nvinfo : EIATTR_MIN_STACK_SIZE
	.align		4
.L_7:
        /*0024*/ 	.byte	0x04, 0x12
        /*0026*/ 	.short	(.L_9 - .L_8)
	.align		4
.L_8:
        /*0028*/ 	.word	index@(triton_poi_fused_cat_79)
        /*002c*/ 	.word	0x00000000
.L_9:


//--------------------- .nv.info.triton_poi_fused_cat_79 --------------------------
	.section	.nv.info.triton_poi_fused_cat_79,"",@"SHT_CUDA_INFO"
	.sectionflags	@""
	.align	4


	//----- nvinfo : EIATTR_CUDA_API_VERSION
	.align		4
        /*0000*/ 	.byte	0x04, 0x37
        /*0002*/ 	.short	(.L_11 - .L_10)
.L_10:
        /*0004*/ 	.word	0x0000007c


	//----- nvinfo : EIATTR_KPARAM_INFO
	.align		4
.L_11:
        /*0008*/ 	.byte	0x04, 0x17
        /*000a*/ 	.short	(.L_13 - .L_12)
.L_12:
        /*000c*/ 	.word	0x00000000
        /*0010*/ 	.short	0x0007
        /*0012*/ 	.short	0x0038
        /*0014*/ 	.byte	0x00, 0xf0, 0x11, 0x00


	//----- nvinfo : EIATTR_KPARAM_INFO
	.align		4
.L_13:
        /*0018*/ 	.byte	0x04, 0x17
        /*001a*/ 	.short	(.L_15 - .L_14)
.L_14:
        /*001c*/ 	.word	0x00000000
        /*0020*/ 	.short	0x0006
        /*0022*/ 	.short	0x0030
        /*0024*/ 	.byte	0x00, 0xf4, 0x21, 0x00


	//----- nvinfo : EIATTR_KPARAM_INFO
	.align		4
.L_15:
        /*0028*/ 	.byte	0x04, 0x17
        /*002a*/ 	.short	(.L_17 - .L_16)
.L_16:
        /*002c*/ 	.word	0x00000000
        /*0030*/ 	.short	0x0005
        /*0032*/ 	.short	0x0028
        /*0034*/ 	.byte	0x00, 0xf4, 0x21, 0x00


	//----- nvinfo : EIATTR_KPARAM_INFO
	.align		4
.L_17:
        /*0038*/ 	.byte	0x04, 0x17
        /*003a*/ 	.short	(.L_19 - .L_18)
.L_18:
        /*003c*/ 	.word	0x00000000
        /*0040*/ 	.short	0x0004
        /*0042*/ 	.short	0x0020
        /*0044*/ 	.byte	0x00, 0xf4, 0x21, 0x00


	//----- nvinfo : EIATTR_KPARAM_INFO
	.align		4
.L_19:
        /*0048*/ 	.byte	0x04, 0x17
        /*004a*/ 	.short	(.L_21 - .L_20)
.L_20:
        /*004c*/ 	.word	0x00000000
        /*0050*/ 	.short	0x0003
        /*0052*/ 	.short	0x0018
        /*0054*/ 	.byte	0x00, 0xf4, 0x21, 0x00


	//----- nvinfo : EIATTR_KPARAM_INFO
	.align		4
.L_21:
        /*0058*/ 	.byte	0x04, 0x17
        /*005a*/ 	.short	(.L_23 - .L_22)
.L_22:
        /*005c*/ 	.word	0x00000000
        /*0060*/ 	.short	0x0002
        /*0062*/ 	.short	0x0010
        /*0064*/ 	.byte	0x00, 0xf4, 0x21, 0x00


	//----- nvinfo : EIATTR_KPARAM_INFO
	.align		4
.L_23:
        /*0068*/ 	.byte	0x04, 0x17
        /*006a*/ 	.short	(.L_25 - .L_24)
.L_24:
        /*006c*/ 	.word	0x00000000
        /*0070*/ 	.short	0x0001
        /*0072*/ 	.short	0x0008
        /*0074*/ 	.byte	0x00, 0xf4, 0x21, 0x00


	//----- nvinfo : EIATTR_KPARAM_INFO
	.align		4
.L_25:
        /*0078*/ 	.byte	0x04, 0x17
        /*007a*/ 	.short	(.L_27 - .L_26)
.L_26:
        /*007c*/ 	.word	0x00000000
        /*0080*/ 	.short	0x0000
        /*0082*/ 	.short	0x0000
        /*0084*/ 	.byte	0x00, 0xf4, 0x21, 0x00


	//----- nvinfo : EIATTR_SPARSE_MMA_MASK
	.align		4
.L_27:
        /*0088*/ 	.byte	0x03, 0x50
        /*008a*/ 	.short	0x0000


	//----- nvinfo : EIATTR_MAXREG_COUNT
	.align		4
        /*008c*/ 	.byte	0x03, 0x1b
        /*008e*/ 	.short	0x00ff


	//----- nvinfo : EIATTR_EXIT_INSTR_OFFSETS
	.align		4
        /*0090*/ 	.byte	0x04, 0x1c
        /*0092*/ 	.short	(.L_29 - .L_28)


	//   ....[0]....
.L_28:
        /*0094*/ 	.word	0x00000690


	//----- nvinfo : EIATTR_REQNTID
	.align		4
.L_29:
        /*0098*/ 	.byte	0x04, 0x10
        /*009a*/ 	.short	(.L_31 - .L_30)
.L_30:
        /*009c*/ 	.word	0x00000080
        /*00a0*/ 	.word	0x00000001
        /*00a4*/ 	.word	0x00000001


	//----- nvinfo : EIATTR_CBANK_PARAM_SIZE
	.align		4
.L_31:
        /*00a8*/ 	.byte	0x03, 0x19
        /*00aa*/ 	.short	0x003c


	//----- nvinfo : EIATTR_PARAM_CBANK
	.align		4
        /*00ac*/ 	.byte	0x04, 0x0a
        /*00ae*/ 	.short	(.L_33 - .L_32)
	.align		4
.L_32:
        /*00b0*/ 	.word	index@(.nv.constant0.triton_poi_fused_cat_79)
        /*00b4*/ 	.short	0x0210
        /*00b6*/ 	.short	0x003c


	//----- nvinfo : EIATTR_SW_WAR
	.align		4
.L_33:
        /*00b8*/ 	.byte	0x04, 0x36
        /*00ba*/ 	.short	(.L_35 - .L_34)
.L_34:
        /*00bc*/ 	.word	0x00000008
.L_35:


//--------------------- .nv.callgraph             --------------------------
	.section	.nv.callgraph,"",@"SHT_CUDA_CALLGRAPH"
	.align	4
	.sectionentsize	8
	.align		4
        /*0000*/ 	.word	0x00000000
	.align		4
        /*0004*/ 	.word	0xffffffff
	.align		4
        /*0008*/ 	.word	0x00000000
	.align		4
        /*000c*/ 	.word	0xfffffffe
	.align		4
        /*0010*/ 	.word	0x00000000
	.align		4
        /*0014*/ 	.word	0xfffffffd
	.align		4
        /*0018*/ 	.word	0x00000000
	.align		4
        /*001c*/ 	.word	0xfffffffc


//--------------------- .nv.constant4             --------------------------
	.section	.nv.constant4,"a",@progbits
	.align	8
	.align		8
.nv.constant4:
        /*0000*/ 	.dword	_$_str
	.align		8
        /*0008*/ 	.dword	_$_str_$_2


//--------------------- .text.triton_poi_fused_cat_79 --------------------------
	.section	.text.triton_poi_fused_cat_79,"ax",@progbits
	.align	128
        .global         triton_poi_fused_cat_79
        .type           triton_poi_fused_cat_79,@function
        .size           triton_poi_fused_cat_79,(.L_x_1 - triton_poi_fused_cat_79)
        .other          triton_poi_fused_cat_79,@"STO_CUDA_ENTRY STV_DEFAULT"
triton_poi_fused_cat_79:
.text.triton_poi_fused_cat_79:
[----:B------:R-:W-:Y:S01]  /*0000*/  LDC R1, c[0x0][0x28] ;  /* 0x00000a00ff017b82 */ /* 0x000fe20000000800 */
[----:B------:R-:W1:Y:S07]  /*0010*/  S2R R0, SR_TID.X ;  /* 0x0000000000007919 */ /* 0x000e6e0000002100 */
[----:B------:R-:W2:Y:S01]  /*0020*/  LDC.64 R16, c[0x0][0x220] ;  /* 0x00008800ff107b82 */ /* 0x000ea20000000a00 */
[----:B------:R-:W-:Y:S01]  /*0030*/  CS2R R8, SRZ ;  /* 0x0000000000087805 */ /* 0x000fe2000001ff00 */
[----:B------:R-:W-:Y:S01]  /*0040*/  ULDC.64 UR4, c[0x0][0x208] ;  /* 0x0000820000047ab9 */ /* 0x000fe20000000a00 */
[----:B------:R-:W3:Y:S05]  /*0050*/  S2R R3, SR_CTAID.X ;  /* 0x0000000000037919 */ /* 0x000eea0000002500 */
[----:B------:R-:W4:Y:S08]  /*0060*/  LDC.64 R14, c[0x0][0x218] ;  /* 0x00008600ff0e7b82 */ /* 0x000f300000000a00 */
[----:B------:R-:W5:Y:S01]  /*0070*/  LDC.64 R6, c[0x0][0x228] ;  /* 0x00008a00ff067b82 */ /* 0x000f620000000a00 */
[----:B------:R-:W-:Y:S01]  /*0080*/  IMAD.MOV.U32 R10, RZ, RZ, RZ ;  /* 0x000000ffff0a7224 */ /* 0x000fe200078e00ff */
[----:B------:R-:W-:Y:S01]  /*0090*/  ULDC.64 UR6, c[0x0][0x238] ;  /* 0x00008e0000067ab9 */ /* 0x000fe20000000a00 */
[----:B-1----:R-:W-:-:S05]  /*00a0*/  IMAD.SHL.U32 R0, R0, 0x2, RZ ;  /* 0x0000000200007824 */ /* 0x002fca00078e00ff */
[----:B------:R-:W-:-:S05]  /*00b0*/  LOP3.LUT R0, R0, 0xfe, RZ, 0xc0, !PT ;  /* 0x000000fe00007812 */ /* 0x000fca00078ec0ff */
[----:B---3--:R-:W-:-:S05]  /*00c0*/  IMAD R0, R3, 0x100, R0 ;  /* 0x0000010003007824 */ /* 0x008fca00078e0200 */
[----:B------:R-:W-:-:S04]  /*00d0*/  SHF.R.S32.HI R5, RZ, 0x1f, R0 ;  /* 0x0000001fff057819 */ /* 0x000fc80000011400 */
[----:B------:R-:W-:-:S04]  /*00e0*/  LEA.HI R12, R5, R0, RZ, 0x4 ;  /* 0x00000000050c7211 */ /* 0x000fc800078f20ff */
[--C-:B------:R-:W-:Y:S02]  /*00f0*/  SHF.R.S32.HI R11, RZ, 0x4, R12.reuse ;  /* 0x00000004ff0b7819 */ /* 0x100fe4000001140c */
[----:B------:R-:W-:-:S04]  /*0100*/  SHF.R.S32.HI R2, RZ, 0x1f, R12 ;  /* 0x0000001fff027819 */ /* 0x000fc8000001140c */
[----:B------:R-:W-:-:S04]  /*0110*/  LEA.HI R2, R2, R11, RZ, 0x9 ;  /* 0x0000000b02027211 */ /* 0x000fc800078f48ff */
[----:B------:R-:W-:-:S05]  /*0120*/  LOP3.LUT R2, R2, 0xfffffe00, RZ, 0xc0, !PT ;  /* 0xfffffe0002027812 */ /* 0x000fca00078ec0ff */
[----:B------:R-:W-:Y:S02]  /*0130*/  IMAD.IADD R11, R11, 0x1, -R2 ;  /* 0x000000010b0b7824 */ /* 0x000fe400078e0a02 */
[----:B------:R-:W1:Y:S02]  /*0140*/  LDC.64 R2, c[0x0][0x210] ;  /* 0x00008400ff027b82 */ /* 0x000e640000000a00 */
[C---:B--2---:R-:W-:Y:S01]  /*0150*/  IMAD.WIDE R16, R11.reuse, 0x4, R16 ;  /* 0x000000040b107825 */ /* 0x044fe200078e0210 */
[----:B------:R-:W-:-:S13]  /*0160*/  ISETP.GE.AND P1, PT, R11, 0x100, PT ;  /* 0x000001000b00780c */ /* 0x000fda0003f26270 */
[----:B------:R-:W2:Y:S04]  /*0170*/  @!P1 LDG.E.EL R9, desc[UR4][R16.64] ;  /* 0x0000000410099981 */ /* 0x000ea8000c2e1900 */
[----:B------:R3:W2:Y:S01]  /*0180*/  @!P1 LDG.E.EL R8, desc[UR4][R16.64] ;  /* 0x0000000410089981 */ /* 0x0006a2000c2e1900 */
[----:B------:R-:W-:Y:S01]  /*0190*/  LEA.HI R5, R5, R0, RZ, 0xd ;  /* 0x0000000005057211 */ /* 0x000fe200078f68ff */
[----:B----4-:R-:W-:-:S03]  /*01a0*/  IMAD.WIDE R24, R11, 0x4, R14 ;  /* 0x000000040b187825 */ /* 0x010fc600078e020e */
[----:B------:R-:W-:Y:S02]  /*01b0*/  SHF.R.S32.HI R13, RZ, 0xd, R5 ;  /* 0x0000000dff0d7819 */ /* 0x000fe40000011405 */
[----:B------:R-:W-:Y:S01]  /*01c0*/  LOP3.LUT R5, R5, 0xffffe000, RZ, 0xc0, !PT ;  /* 0xffffe00005057812 */ /* 0x000fe200078ec0ff */
[----:B------:R-:W4:Y:S02]  /*01d0*/  @!P1 LDG.E.EL R10, desc[UR4][R24.64] ;  /* 0x00000004180a9981 */ /* 0x000f24000c2e1900 */
[----:B------:R-:W-:-:S05]  /*01e0*/  IMAD.SHL.U32 R13, R13, 0x1000, RZ ;  /* 0x000010000d0d7824 */ /* 0x000fca00078e00ff */
[----:B------:R-:W-:Y:S02]  /*01f0*/  IADD3 R23, R13, R0, -R5 ;  /* 0x000000000d177210 */ /* 0x000fe40007ffe805 */
[----:B------:R-:W5:Y:S03]  /*0200*/  LDC.64 R4, c[0x0][0x230] ;  /* 0x00008c00ff047b82 */ /* 0x000f660000000a00 */
[----:B-1----:R-:W-:Y:S01]  /*0210*/  IMAD.WIDE R22, R23, 0x4, R2 ;  /* 0x0000000417167825 */ /* 0x002fe200078e0202 */
[----:B------:R-:W-:-:S06]  /*0220*/  CS2R R2, SRZ ;  /* 0x0000000000027805 */ /* 0x000fcc000001ff00 */
[----:B------:R-:W4:Y:S01]  /*0230*/  @!P1 LDG.E.64 R2, desc[UR4][R22.64] ;  /* 0x0000000416029981 */ /* 0x000f22000c1e1b00 */
[----:B---3--:R-:W-:Y:S02]  /*0240*/  CS2R R16, SRZ ;  /* 0x0000000000107805 */ /* 0x008fe4000001ff00 */
[----:B------:R-:W-:Y:S02]  /*0250*/  LOP3.LUT R19, R12, 0xfffffff0, RZ, 0xc0, !PT ;  /* 0xfffffff00c137812 */ /* 0x000fe400078ec0ff */
[----:B------:R-:W-:Y:S01]  /*0260*/  CS2R R14, SRZ ;  /* 0x00000000000e7805 */ /* 0x000fe2000001ff00 */
[----:B------:R-:W-:Y:S01]  /*0270*/  IMAD.MOV.U32 R18, RZ, RZ, RZ ;  /* 0x000000ffff127224 */ /* 0x000fe200078e00ff */
[----:B------:R-:W3:Y:S01]  /*0280*/  @!P1 LDG.E.EL R16, desc[UR4][R24.64] ;  /* 0x0000000418109981 */ /* 0x000ee2000c2e1900 */
[C---:B-----5:R-:W-:Y:S01]  /*0290*/  IMAD.WIDE R6, R11.reuse, 0x4, R6 ;  /* 0x000000040b067825 */ /* 0x060fe200078e0206 */
[----:B------:R-:W-:Y:S02]  /*02a0*/  SHF.R.S32.HI R12, RZ, 0x1f, R13 ;  /* 0x0000001fff0c7819 */ /* 0x000fe4000001140d */
[----:B------:R-:W-:-:S02]  /*02b0*/  ISETP.GT.AND P0, PT, R11, 0xff, PT ;  /* 0x000000ff0b00780c */ /* 0x000fc40003f04270 */
[----:B------:R-:W5:Y:S01]  /*02c0*/  @!P1 LDG.E.EL R14, desc[UR4][R6.64] ;  /* 0x00000004060e9981 */ /* 0x000f62000c2e1900 */
[----:B0-----:R-:W-:-:S03]  /*02d0*/  IMAD.WIDE R20, R11, 0x4, R4 ;  /* 0x000000040b147825 */ /* 0x001fc600078e0204 */
[----:B------:R0:W5:Y:S01]  /*02e0*/  @!P1 LDG.E.EL R15, desc[UR4][R6.64] ;  /* 0x00000004060f9981 */ /* 0x000162000c2e1900 */
[----:B------:R-:W-:Y:S02]  /*02f0*/  IMAD.IADD R4, R0, 0x1, -R19 ;  /* 0x0000000100047824 */ /* 0x000fe400078e0a13 */
[----:B------:R-:W-:Y:S01]  /*0300*/  IMAD.SHL.U32 R5, R11, 0x10, RZ ;  /* 0x000000100b057824 */ /* 0x000fe200078e00ff */
[----:B------:R-:W5:Y:S04]  /*0310*/  @!P1 LDG.E.EL R17, desc[UR4][R20.64] ;  /* 0x0000000414119981 */ /* 0x000f68000c2e1900 */
[----:B------:R-:W-:Y:S01]  /*0320*/  IADD3 R13, P2, P3, R5, R4, R13 ;  /* 0x00000004050d7210 */ /* 0x000fe20007b5e00d */
[----:B------:R-:W5:Y:S01]  /*0330*/  @!P1 LDG.E.EL R18, desc[UR4][R20.64] ;  /* 0x0000000414129981 */ /* 0x000f62000c2e1900 */
[----:B------:R-:W-:-:S02]  /*0340*/  SHF.R.S32.HI R4, RZ, 0x1f, R4 ;  /* 0x0000001fff047819 */ /* 0x000fc40000011404 */
[----:B------:R-:W-:-:S04]  /*0350*/  SHF.R.S32.HI R5, RZ, 0x1f, R5 ;  /* 0x0000001fff057819 */ /* 0x000fc80000011405 */
[----:B------:R-:W-:Y:S02]  /*0360*/  IADD3.X R4, R5, R4, R12, P2, P3 ;  /* 0x0000000405047210 */ /* 0x000fe400017e640c */
[----:B0-----:R-:W-:-:S04]  /*0370*/  LEA R6, P2, R13, UR6, 0x2 ;  /* 0x000000060d067c11 */ /* 0x001fc8000f8410ff */
[----:B------:R-:W-:Y:S02]  /*0380*/  LEA.HI.X R7, R13, UR7, R4, 0x2, P2 ;  /* 0x000000070d077c11 */ /* 0x000fe400090f1404 */
[----:B------:R-:W-:-:S06]  /*0390*/  CS2R R4, SRZ ;  /* 0x0000000000047805 */ /* 0x000fcc000001ff00 */
[----:B------:R4:W5:Y:S01]  /*03a0*/  @P0 LDG.E.64 R4, desc[UR4][R6.64+-0x4000] ;  /* 0xffc0000406040981 */ /* 0x000962000c1e1b00 */
[----:B--2---:R-:W-:-:S05]  /*03b0*/  SEL R9, R9, RZ, !P1 ;  /* 0x000000ff09097207 */ /* 0x004fca0004800000 */
[----:B------:R-:W-:Y:S01]  /*03c0*/  FADD R9, R9, 9.9999997473787516356e-06 ;  /* 0x3727c5ac09097421 */ /* 0x000fe20000000000 */
[----:B------:R-:W-:-:S03]  /*03d0*/  SEL R8, R8, RZ, !P1 ;  /* 0x000000ff08087207 */ /* 0x000fc60004800000 */
[----:B------:R-:W0:Y:S02]  /*03e0*/  MUFU.SQRT R11, R9 ;  /* 0x00000009000b7308 */ /* 0x000e240000002000 */
[----:B------:R-:W-:-:S06]  /*03f0*/  FADD R8, R8, 9.9999997473787516356e-06 ;  /* 0x3727c5ac08087421 */ /* 0x000fcc0000000000 */
[----:B------:R-:W1:Y:S01]  /*0400*/  MUFU.SQRT R12, R8 ;  /* 0x00000008000c7308 */ /* 0x000e620000002000 */
[C---:B0-----:R-:W-:Y:S02]  /*0410*/  FSETP.GT.AND P2, PT, R11.reuse, 8.50705917302346158658e+37, PT ;  /* 0x7e8000000b00780b */ /* 0x041fe40003f44000 */
[----:B------:R-:W-:Y:S02]  /*0420*/  FSETP.GEU.AND P4, PT, R11, 1.175494350822287508e-38, PT ;  /* 0x008000000b00780b */ /* 0x000fe40003f8e000 */
[C---:B-1----:R-:W-:Y:S02]  /*0430*/  FSETP.GT.AND P3, PT, R12.reuse, 8.50705917302346158658e+37, PT ;  /* 0x7e8000000c00780b */ /* 0x042fe40003f64000 */
[----:B------:R-:W-:-:S07]  /*0440*/  FSETP.GEU.AND P5, PT, R12, 1.175494350822287508e-38, PT ;  /* 0x008000000c00780b */ /* 0x000fce0003fae000 */
[----:B------:R-:W-:-:S04]  /*0450*/  @P2 FMUL R11, R11, 0.25 ;  /* 0x3e8000000b0b2820 */ /* 0x000fc80000400000 */
[----:B------:R-:W-:Y:S01]  /*0460*/  @!P4 FMUL R11, R11, 16777216 ;  /* 0x4b8000000b0bc820 */ /* 0x000fe20000400000 */
[----:B------:R-:W-:Y:S02]  /*0470*/  IMAD.MOV.U32 R9, RZ, RZ, 0x3e800000 ;  /* 0x3e800000ff097424 */ /* 0x000fe400078e00ff */
[----:B------:R-:W-:-:S03]  /*0480*/  @P3 FMUL R12, R12, 0.25 ;  /* 0x3e8000000c0c3820 */ /* 0x000fc60000400000 */
[----:B------:R-:W0:Y:S01]  /*0490*/  MUFU.RCP R11, R11 ;  /* 0x0000000b000b7308 */ /* 0x000e220000001000 */
[----:B------:R-:W-:Y:S01]  /*04a0*/  @!P5 FMUL R12, R12, 16777216 ;  /* 0x4b8000000c0cd820 */ /* 0x000fe20000400000 */
[----:B----4-:R-:W-:Y:S02]  /*04b0*/  SEL R7, R2, RZ, !P1 ;  /* 0x000000ff02077207 */ /* 0x010fe40004800000 */
[----:B------:R-:W-:-:S04]  /*04c0*/  FSEL R2, R9, 1, P2 ;  /* 0x3f80000009027808 */ /* 0x000fc80001000000 */
[----:B------:R-:W1:Y:S01]  /*04d0*/  MUFU.RCP R12, R12 ;  /* 0x0000000c000c7308 */ /* 0x000e620000001000 */
[----:B------:R-:W-:Y:S01]  /*04e0*/  @!P4 FMUL R2, R2, 16777216 ;  /* 0x4b8000000202c820 */ /* 0x000fe20000400000 */
[----:B------:R-:W-:Y:S02]  /*04f0*/  FSEL R9, R9, 1, P3 ;  /* 0x3f80000009097808 */ /* 0x000fe40001800000 */
[----:B------:R-:W-:Y:S02]  /*0500*/  SEL R10, R10, RZ, !P1 ;  /* 0x000000ff0a0a7207 */ /* 0x000fe40004800000 */
[----:B------:R-:W-:Y:S01]  /*0510*/  SEL R6, R3, RZ, !P1 ;  /* 0x000000ff03067207 */ /* 0x000fe20004800000 */
[----:B0-----:R-:W-:Y:S01]  /*0520*/  FMUL R8, R11, R2 ;  /* 0x000000020b087220 */ /* 0x001fe20000400000 */
[----:B---3--:R-:W-:Y:S01]  /*0530*/  SEL R13, R16, RZ, !P1 ;  /* 0x000000ff100d7207 */ /* 0x008fe20004800000 */
[----:B------:R-:W0:Y:S01]  /*0540*/  LDC.64 R2, c[0x0][0x240] ;  /* 0x00009000ff027b82 */ /* 0x000e220000000a00 */
[----:B------:R-:W-:Y:S01]  /*0550*/  @!P5 FMUL R9, R9, 16777216 ;  /* 0x4b8000000909d820 */ /* 0x000fe20000400000 */
[----:B------:R-:W-:-:S02]  /*0560*/  FADD R7, R7, -R10 ;  /* 0x8000000a07077221 */ /* 0x000fc40000000000 */
[----:B------:R-:W-:Y:S01]  /*0570*/  FADD R6, R6, -R13 ;  /* 0x8000000d06067221 */ /* 0x000fe20000000000 */
[----:B-1----:R-:W-:Y:S01]  /*0580*/  FMUL R9, R12, R9 ;  /* 0x000000090c097220 */ /* 0x002fe20000400000 */
[----:B------:R-:W-:Y:S01]  /*0590*/  FMUL R7, R7, R8 ;  /* 0x0000000807077220 */ /* 0x000fe20000400000 */
[----:B-----5:R-:W-:Y:S02]  /*05a0*/  SEL R14, R14, RZ, !P1 ;  /* 0x000000ff0e0e7207 */ /* 0x020fe40004800000 */
[----:B------:R-:W-:Y:S01]  /*05b0*/  SEL R15, R15, RZ, !P1 ;  /* 0x000000ff0f0f7207 */ /* 0x000fe20004800000 */
[----:B------:R-:W-:Y:S01]  /*05c0*/  FMUL R9, R6, R9 ;  /* 0x0000000906097220 */ /* 0x000fe20000400000 */
[----:B------:R-:W-:Y:S02]  /*05d0*/  SEL R8, R17, RZ, !P1 ;  /* 0x000000ff11087207 */ /* 0x000fe40004800000 */
[----:B------:R-:W-:-:S03]  /*05e0*/  SEL R18, R18, RZ, !P1 ;  /* 0x000000ff12127207 */ /* 0x000fc60004800000 */
[----:B------:R-:W-:Y:S02]  /*05f0*/  FFMA R6, R7, R14, R8 ;  /* 0x0000000e07067223 */ /* 0x000fe40000000008 */
[----:B------:R-:W-:-:S03]  /*0600*/  FFMA R18, R9, R15, R18 ;  /* 0x0000000f09127223 */ /* 0x000fc60000000012 */
[----:B------:R-:W-:Y:S02]  /*0610*/  FSETP.GEU.AND P2, PT, R6, RZ, PT ;  /* 0x000000ff0600720b */ /* 0x000fe40003f4e000 */
[----:B------:R-:W-:Y:S01]  /*0620*/  FSETP.GEU.AND P3, PT, R18, RZ, PT ;  /* 0x000000ff1200720b */ /* 0x000fe20003f6e000 */
[----:B0-----:R-:W-:Y:S01]  /*0630*/  IMAD.WIDE R2, R0, 0x4, R2 ;  /* 0x0000000400027825 */ /* 0x001fe200078e0202 */
[----:B------:R-:W-:Y:S02]  /*0640*/  FSEL R6, R6, RZ, P2 ;  /* 0x000000ff06067208 */ /* 0x000fe40001000000 */
[----:B------:R-:W-:Y:S02]  /*0650*/  FSEL R7, R18, RZ, P3 ;  /* 0x000000ff12077208 */ /* 0x000fe40001800000 */
[----:B------:R-:W-:Y:S02]  /*0660*/  @P1 SEL R6, R4, RZ, P0 ;  /* 0x000000ff04061207 */ /* 0x000fe40000000000 */
[----:B------:R-:W-:-:S05]  /*0670*/  @P1 SEL R7, R5, RZ, P0 ;  /* 0x000000ff05071207 */ /* 0x000fca0000000000 */
[----:B------:R-:W-:Y:S01]  /*0680*/  STG.E.64 desc[UR4][R2.64], R6 ;  /* 0x0000000602007986 */ /* 0x000fe2000c101b04 */
[----:B------:R-:W-:Y:S05]  /*0690*/  EXIT ;  /* 0x000000000000794d */ /* 0x000fea0003800000 */
.L_x_0:
[----:B------:R-:W-:-:S00]  /*06a0*/  BRA `(.L_x_0) ;  /* 0xfffffffc00fc7947 */ /* 0x000fc0000383ffff */
[----:B------:R-:W-:-:S00]  /*06b0*/  NOP ;  /* 0x0000000000007918 */ /* 0x000fc00000000000 */
        /* <DEDUP_REMOVED lines=12> */
.L_x_1:


//--------------------- .nv.global.init           --------------------------
	.section	.nv.global.init,"aw",@progbits
.nv.global.init:
	.type		_$_str,@object
	.size		_$_str,(_$_str_$_2 - _$_str)
_$_str:
        /*0000*/ 	.byte	0x5f, 0x5f, 0x43, 0x55, 0x44, 0x41, 0x5f, 0x46, 0x54, 0x5a, 0x00
	.type		_$_str_$_2,@object
	.size		_$_str_$_2,(.L_1 - _$_str_$_2)
_$_str_$_2:
        /*000b*/ 	.byte	0x5f, 0x5f, 0x43, 0x55, 0x44, 0x41, 0x5f, 0x50, 0x52, 0x45, 0x43, 0x5f, 0x53, 0x51, 0x52, 0x54
        /*001b*/ 	.byte	0x00
.L_1:


//--------------------- .nv.constant0.triton_poi_fused_cat_79 --------------------------
	.section	.nv.constant0.triton_poi_fused_cat_79,"a",@progbits
	.sectionflags	@""
	.align	4
.nv.constant0.triton_poi_fused_cat_79:
	.zero		588
